//
// Generated by NVIDIA NVVM Compiler
//
// Compiler Build ID: CL-36424714
// Cuda compilation tools, release 13.0, V13.0.88
// Based on NVVM 20.0.0
//

.version 9.0
.target sm_100
.address_size 64

	// .globl	_Z15reduce_baselinePfS_m
.extern .func  (.param .b32 func_retval0) vprintf
(
	.param .b64 vprintf_param_0,
	.param .b64 vprintf_param_1
)
;
.global .align 1 .b8 $str[9] = {105, 100, 32, 61, 32, 37, 100, 10};

.visible .entry _Z15reduce_baselinePfS_m(
	.param .u64 .ptr .align 1 _Z15reduce_baselinePfS_m_param_0,
	.param .u64 .ptr .align 1 _Z15reduce_baselinePfS_m_param_1,
	.param .u64 _Z15reduce_baselinePfS_m_param_2
)
{
	.local .align 8 .b8 	__local_depot0[8];
	.reg .b64 	%SP;
	.reg .b64 	%SPL;
	.reg .pred 	%p<10>;
	.reg .b32 	%r<7>;
	.reg .b32 	%f<83>;
	.reg .b64 	%rd<75>;

	mov.u64 	%SPL, __local_depot0;
	cvta.local.u64 	%SP, %SPL;
	ld.param.u64 	%rd20, [_Z15reduce_baselinePfS_m_param_0];
	ld.param.u64 	%rd22, [_Z15reduce_baselinePfS_m_param_1];
	ld.param.u64 	%rd21, [_Z15reduce_baselinePfS_m_param_2];
	cvta.to.global.u64 	%rd1, %rd22;
	add.u64 	%rd23, %SP, 0;
	add.u64 	%rd24, %SPL, 0;
	mov.u32 	%r1, %ctaid.x;
	mov.u32 	%r2, %ntid.x;
	mov.u32 	%r3, %tid.x;
	mad.lo.s32 	%r4, %r1, %r2, %r3;
	st.local.u32 	[%rd24], %r4;
	mov.u64 	%rd25, $str;
	cvta.global.u64 	%rd26, %rd25;
	{ // callseq 0, 0
	.param .b64 param0;
	st.param.b64 	[param0], %rd26;
	.param .b64 param1;
	st.param.b64 	[param1], %rd23;
	.param .b32 retval0;
	call.uni (retval0), 
	vprintf, 
	(
	param0, 
	param1
	);
	ld.param.b32 	%r5, [retval0];
	} // callseq 0
	setp.eq.s64 	%p1, %rd21, 0;
	mov.f32 	%f82, 0f00000000;
	@%p1 bra 	$L__BB0_12;
	and.b64  	%rd2, %rd21, 15;
	setp.lt.u64 	%p2, %rd21, 16;
	mov.f32 	%f82, 0f00000000;
	mov.b64 	%rd71, 0;
	@%p2 bra 	$L__BB0_4;
	and.b64  	%rd71, %rd21, -16;
	add.s64 	%rd68, %rd1, 32;
	mov.f32 	%f82, 0f00000000;
	mov.u64 	%rd69, %rd71;
$L__BB0_3:
	.pragma "nounroll";
	ld.global.f32 	%f18, [%rd68+-32];
	add.f32 	%f19, %f82, %f18;
	ld.global.f32 	%f20, [%rd68+-28];
	add.f32 	%f21, %f19, %f20;
	ld.global.f32 	%f22, [%rd68+-24];
	add.f32 	%f23, %f21, %f22;
	ld.global.f32 	%f24, [%rd68+-20];
	add.f32 	%f25, %f23, %f24;
	ld.global.f32 	%f26, [%rd68+-16];
	add.f32 	%f27, %f25, %f26;
	ld.global.f32 	%f28, [%rd68+-12];
	add.f32 	%f29, %f27, %f28;
	ld.global.f32 	%f30, [%rd68+-8];
	add.f32 	%f31, %f29, %f30;
	ld.global.f32 	%f32, [%rd68+-4];
	add.f32 	%f33, %f31, %f32;
	ld.global.f32 	%f34, [%rd68];
	add.f32 	%f35, %f33, %f34;
	ld.global.f32 	%f36, [%rd68+4];
	add.f32 	%f37, %f35, %f36;
	ld.global.f32 	%f38, [%rd68+8];
	add.f32 	%f39, %f37, %f38;
	ld.global.f32 	%f40, [%rd68+12];
	add.f32 	%f41, %f39, %f40;
	ld.global.f32 	%f42, [%rd68+16];
	add.f32 	%f43, %f41, %f42;
	ld.global.f32 	%f44, [%rd68+20];
	add.f32 	%f45, %f43, %f44;
	ld.global.f32 	%f46, [%rd68+24];
	add.f32 	%f47, %f45, %f46;
	ld.global.f32 	%f48, [%rd68+28];
	add.f32 	%f82, %f47, %f48;
	add.s64 	%rd69, %rd69, -16;
	add.s64 	%rd68, %rd68, 64;
	setp.ne.s64 	%p3, %rd69, 0;
	@%p3 bra 	$L__BB0_3;
$L__BB0_4:
	setp.eq.s64 	%p4, %rd2, 0;
	@%p4 bra 	$L__BB0_12;
	and.b64  	%rd10, %rd21, 7;
	setp.lt.u64 	%p5, %rd2, 8;
	@%p5 bra 	$L__BB0_7;
	shl.b64 	%rd28, %rd71, 2;
	add.s64 	%rd29, %rd1, %rd28;
	ld.global.f32 	%f50, [%rd29];
	add.f32 	%f51, %f82, %f50;
	add.s64 	%rd30, %rd28, 4;
	and.b64  	%rd31, %rd30, 17179869180;
	add.s64 	%rd32, %rd1, %rd31;
	ld.global.f32 	%f52, [%rd32];
	add.f32 	%f53, %f51, %f52;
	add.s64 	%rd33, %rd28, 8;
	and.b64  	%rd34, %rd33, 17179869180;
	add.s64 	%rd35, %rd1, %rd34;
	ld.global.f32 	%f54, [%rd35];
	add.f32 	%f55, %f53, %f54;
	add.s64 	%rd36, %rd28, 12;
	and.b64  	%rd37, %rd36, 17179869180;
	add.s64 	%rd38, %rd1, %rd37;
	ld.global.f32 	%f56, [%rd38];
	add.f32 	%f57, %f55, %f56;
	add.s64 	%rd39, %rd28, 16;
	and.b64  	%rd40, %rd39, 17179869180;
	add.s64 	%rd41, %rd1, %rd40;
	ld.global.f32 	%f58, [%rd41];
	add.f32 	%f59, %f57, %f58;
	add.s64 	%rd42, %rd28, 20;
	and.b64  	%rd43, %rd42, 17179869180;
	add.s64 	%rd44, %rd1, %rd43;
	ld.global.f32 	%f60, [%rd44];
	add.f32 	%f61, %f59, %f60;
	add.s64 	%rd45, %rd28, 24;
	and.b64  	%rd46, %rd45, 17179869180;
	add.s64 	%rd47, %rd1, %rd46;
	ld.global.f32 	%f62, [%rd47];
	add.f32 	%f63, %f61, %f62;
	add.s64 	%rd48, %rd28, 28;
	and.b64  	%rd49, %rd48, 17179869180;
	add.s64 	%rd50, %rd1, %rd49;
	ld.global.f32 	%f64, [%rd50];
	add.f32 	%f82, %f63, %f64;
	add.s64 	%rd51, %rd71, 8;
	and.b64  	%rd71, %rd51, 4294967295;
$L__BB0_7:
	setp.eq.s64 	%p6, %rd10, 0;
	@%p6 bra 	$L__BB0_12;
	and.b64  	%rd73, %rd21, 3;
	setp.lt.u64 	%p7, %rd10, 4;
	@%p7 bra 	$L__BB0_10;
	shl.b64 	%rd52, %rd71, 2;
	add.s64 	%rd53, %rd1, %rd52;
	ld.global.f32 	%f66, [%rd53];
	add.f32 	%f67, %f82, %f66;
	add.s64 	%rd54, %rd52, 4;
	and.b64  	%rd55, %rd54, 17179869180;
	add.s64 	%rd56, %rd1, %rd55;
	ld.global.f32 	%f68, [%rd56];
	add.f32 	%f69, %f67, %f68;
	add.s64 	%rd57, %rd52, 8;
	and.b64  	%rd58, %rd57, 17179869180;
	add.s64 	%rd59, %rd1, %rd58;
	ld.global.f32 	%f70, [%rd59];
	add.f32 	%f71, %f69, %f70;
	add.s64 	%rd60, %rd52, 12;
	and.b64  	%rd61, %rd60, 17179869180;
	add.s64 	%rd62, %rd1, %rd61;
	ld.global.f32 	%f72, [%rd62];
	add.f32 	%f82, %f71, %f72;
	add.s64 	%rd63, %rd71, 4;
	and.b64  	%rd71, %rd63, 4294967295;
$L__BB0_10:
	setp.eq.s64 	%p8, %rd73, 0;
	@%p8 bra 	$L__BB0_12;
$L__BB0_11:
	.pragma "nounroll";
	shl.b64 	%rd64, %rd71, 2;
	add.s64 	%rd65, %rd1, %rd64;
	ld.global.f32 	%f73, [%rd65];
	add.f32 	%f82, %f82, %f73;
	add.s64 	%rd66, %rd71, 1;
	and.b64  	%rd71, %rd66, 4294967295;
	add.s64 	%rd73, %rd73, -1;
	setp.ne.s64 	%p9, %rd73, 0;
	@%p9 bra 	$L__BB0_11;
$L__BB0_12:
	cvta.to.global.u64 	%rd67, %rd20;
	st.global.f32 	[%rd67], %f82;
	ret;

}


// ===== COMPILED SASS (sm_100) =====

	.target	sm_100

	.elftype	@"ET_EXEC"


//--------------------- .note.nv.tkinfo           --------------------------
	.section	.note.nv.tkinfo,"",@"SHT_NOTE"
	.sectionflags	@"SHF_NOTE_NV_TKINFO"
	.tkinfo
        /*0018*/ 	.word	0x00000002
        /*0030*/ 	.string	""
        /*0030*/ 	.string	"ptxas"
        /*0030*/ 	.string	"Cuda compilation tools, release 13.0, V13.0.88"
        /*0030*/ 	.string	"Build cuda_13.0.r13.0/compiler.36424714_0"
        /*0030*/ 	.string	"-arch sm_100 -m 64 "



//--------------------- .note.nv.cuinfo           --------------------------
	.section	.note.nv.cuinfo,"",@"SHT_NOTE"
	.sectionflags	@"SHF_NOTE_NV_CUINFO"
        /*0018*/ 	.short	0x0002
        /*001a*/ 	.short	0x0064
        /*001c*/ 	.short	0x0082
	.zero		2


//--------------------- .nv.info                  --------------------------
	.section	.nv.info,"",@"SHT_CUDA_INFO"
	.align	4


	//----- nvinfo : EIATTR_REGCOUNT
	.align		4
        /*0000*/ 	.byte	0x04, 0x2f
        /*0002*/ 	.short	(.L_2 - .L_1)
	.align		4
.L_1:
        /*0004*/ 	.word	index@(_Z15reduce_baselinePfS_m)
        /*0008*/ 	.word	0x0000001d


	//----- nvinfo : EIATTR_FRAME_SIZE
	.align		4
.L_2:
        /*000c*/ 	.byte	0x04, 0x11
        /*000e*/ 	.short	(.L_4 - .L_3)
	.align		4
.L_3:
        /*0010*/ 	.word	index@(_Z15reduce_baselinePfS_m)
        /*0014*/ 	.word	0x00000008


	//----- nvinfo : EIATTR_MIN_STACK_SIZE
	.align		4
.L_4:
        /*0018*/ 	.byte	0x04, 0x12
        /*001a*/ 	.short	(.L_6 - .L_5)
	.align		4
.L_5:
        /*001c*/ 	.word	index@(_Z15reduce_baselinePfS_m)
        /*0020*/ 	.word	0x00000008
.L_6:


//--------------------- .nv.compat                --------------------------
	.section	.nv.compat,"",@"SHT_CUDA_COMPAT_INFO"
	.align	4
        /*0000*/ 	.byte	0x02, 0x09, 0x00, 0x00, 0x02, 0x02, 0x01, 0x00, 0x02, 0x05, 0x05, 0x00, 0x03, 0x07, 0x01, 0x01
        /*0010*/ 	.byte	0x02, 0x03, 0x00, 0x00, 0x02, 0x06, 0x01, 0x00, 0x04, 0x0b, 0x08, 0x00, 0x09, 0x00, 0x00, 0x00
        /*0020*/ 	.byte	0x00, 0x00, 0x00, 0x00


//--------------------- .nv.info._Z15reduce_baselinePfS_m --------------------------
	.section	.nv.info._Z15reduce_baselinePfS_m,"",@"SHT_CUDA_INFO"
	.sectionflags	@""
	.align	4


	//----- nvinfo : EIATTR_CUDA_API_VERSION
	.align		4
        /*0000*/ 	.byte	0x04, 0x37
        /*0002*/ 	.short	(.L_8 - .L_7)
.L_7:
        /*0004*/ 	.word	0x00000082


	//----- nvinfo : EIATTR_KPARAM_INFO
	.align		4
.L_8:
        /*0008*/ 	.byte	0x04, 0x17
        /*000a*/ 	.short	(.L_10 - .L_9)
.L_9:
        /*000c*/ 	.word	0x00000000
        /*0010*/ 	.short	0x0002
        /*0012*/ 	.short	0x0010
        /*0014*/ 	.byte	0x00, 0xf0, 0x21, 0x00


	//----- nvinfo : EIATTR_KPARAM_INFO
	.align		4
.L_10:
        /*0018*/ 	.byte	0x04, 0x17
        /*001a*/ 	.short	(.L_12 - .L_11)
.L_11:
        /*001c*/ 	.word	0x00000000
        /*0020*/ 	.short	0x0001
        /*0022*/ 	.short	0x0008
        /*0024*/ 	.byte	0x00, 0xf5, 0x21, 0x00


	//----- nvinfo : EIATTR_KPARAM_INFO
	.align		4
.L_12:
        /*0028*/ 	.byte	0x04, 0x17
        /*002a*/ 	.short	(.L_14 - .L_13)
.L_13:
        /*002c*/ 	.word	0x00000000
        /*0030*/ 	.short	0x0000
        /*0032*/ 	.short	0x0000
        /*0034*/ 	.byte	0x00, 0xf5, 0x21, 0x00


	//----- nvinfo : EIATTR_SPARSE_MMA_MASK
	.align		4
.L_14:
        /*0038*/ 	.byte	0x03, 0x50
        /*003a*/ 	.short	0x0000


	//----- nvinfo : EIATTR_MAXREG_COUNT
	.align		4
        /*003c*/ 	.byte	0x03, 0x1b
        /*003e*/ 	.short	0x00ff


	//----- nvinfo : EIATTR_EXTERNS
	.align		4
        /*0040*/ 	.byte	0x04, 0x0f
        /*0042*/ 	.short	(.L_16 - .L_15)


	//   ....[0]....
	.align		4
.L_15:
        /*0044*/ 	.word	index@(vprintf)


	//----- nvinfo : EIATTR_MERCURY_ISA_VERSION
	.align		4
.L_16:
        /*0048*/ 	.byte	0x03, 0x5f
        /*004a*/ 	.short	0x0101


	//----- nvinfo : EIATTR_VRC_CTA_INIT_COUNT
	.align		4
        /*004c*/ 	.byte	0x02, 0x4a
	.zero		1
	.zero		1


	//----- nvinfo : EIATTR_SYSCALL_OFFSETS
	.align		4
        /*0050*/ 	.byte	0x04, 0x46
        /*0052*/ 	.short	(.L_18 - .L_17)


	//   ....[0]....
.L_17:
        /*0054*/ 	.word	0x00000110


	//----- nvinfo : EIATTR_EXIT_INSTR_OFFSETS
	.align		4
.L_18:
        /*0058*/ 	.byte	0x04, 0x1c
        /*005a*/ 	.short	(.L_20 - .L_19)


	//   ....[0]....
.L_19:
        /*005c*/ 	.word	0x00000f10


	//----- nvinfo : EIATTR_CRS_STACK_SIZE
	.align		4
.L_20:
        /*0060*/ 	.byte	0x04, 0x1e
        /*0062*/ 	.short	(.L_22 - .L_21)
.L_21:
        /*0064*/ 	.word	0x00000000


	//----- nvinfo : EIATTR_CBANK_PARAM_SIZE
	.align		4
.L_22:
        /*0068*/ 	.byte	0x03, 0x19
        /*006a*/ 	.short	0x0018


	//----- nvinfo : EIATTR_PARAM_CBANK
	.align		4
        /*006c*/ 	.byte	0x04, 0x0a
        /*006e*/ 	.short	(.L_24 - .L_23)
	.align		4
.L_23:
        /*0070*/ 	.word	index@(.nv.constant0._Z15reduce_baselinePfS_m)
        /*0074*/ 	.short	0x0380
        /*0076*/ 	.short	0x0018


	//----- nvinfo : EIATTR_SW_WAR
	.align		4
.L_24:
        /*0078*/ 	.byte	0x04, 0x36
        /*007a*/ 	.short	(.L_26 - .L_25)
.L_25:
        /*007c*/ 	.word	0x00000008
.L_26:


//--------------------- .nv.callgraph             --------------------------
	.section	.nv.callgraph,"",@"SHT_CUDA_CALLGRAPH"
	.align	4
	.sectionentsize	8
	.align		4
        /*0000*/ 	.word	0x00000000
	.align		4
        /*0004*/ 	.word	0xffffffff
	.align		4
        /*0008*/ 	.word	index@(_Z15reduce_baselinePfS_m)
	.align		4
        /*000c*/ 	.word	index@(vprintf)
	.align		4
        /*0010*/ 	.word	0x00000000
	.align		4
        /*0014*/ 	.word	0xfffffffe
	.align		4
        /*0018*/ 	.word	0x00000000
	.align		4
        /*001c*/ 	.word	0xfffffffd
	.align		4
        /*0020*/ 	.word	0x00000000
	.align		4
        /*0024*/ 	.word	0xfffffffc


//--------------------- .nv.constant4             --------------------------
	.section	.nv.constant4,"a",@progbits
	.align	8
	.align		8
.nv.constant4:
        /*0000*/ 	.dword	vprintf
	.align		8
        /*0008*/ 	.dword	$str


//--------------------- .text._Z15reduce_baselinePfS_m --------------------------
	.section	.text._Z15reduce_baselinePfS_m,"ax",@progbits
	.align	128
        .global         _Z15reduce_baselinePfS_m
        .type           _Z15reduce_baselinePfS_m,@function
        .size           _Z15reduce_baselinePfS_m,(.L_x_9 - _Z15reduce_baselinePfS_m)
        .other          _Z15reduce_baselinePfS_m,@"STO_CUDA_ENTRY STV_DEFAULT"
_Z15reduce_baselinePfS_m:
.text._Z15reduce_baselinePfS_m:
[----:B------:R-:W0:Y:S01]  /*0000*/  LDC R1, c[0x0][0x37c] ;  /* 0x0000df00ff017b82 */ /* 0x000e220000000800 */
[----:B------:R-:W1:Y:S01]  /*0010*/  S2R R3, SR_TID.X ;  /* 0x0000000000037919 */ /* 0x000e620000002100 */
[----:B------:R-:W2:Y:S06]  /*0020*/  LDCU UR5, c[0x0][0x2fc] ;  /* 0x00005f80ff0577ac */ /* 0x000eac0008000800 */
[----:B------:R-:W1:Y:S01]  /*0030*/  S2UR UR6, SR_CTAID.X ;  /* 0x00000000000679c3 */ /* 0x000e620000002500 */
[----:B------:R-:W-:Y:S01]  /*0040*/  MOV R2, 0x0 ;  /* 0x0000000000027802 */ /* 0x000fe20000000f00 */
[----:B0-----:R-:W-:Y:S01]  /*0050*/  VIADD R1, R1, 0xfffffff8 ;  /* 0xfffffff801017836 */ /* 0x001fe20000000000 */
[----:B------:R-:W0:Y:S05]  /*0060*/  LDCU UR4, c[0x0][0x2f8] ;  /* 0x00005f00ff0477ac */ /* 0x000e2a0008000800 */
[----:B------:R-:W1:Y:S01]  /*0070*/  LDC R0, c[0x0][0x360] ;  /* 0x0000d800ff007b82 */ /* 0x000e620000000800 */
[----:B0-----:R-:W-:-:S05]  /*0080*/  IADD3 R6, P0, PT, R1, UR4, RZ ;  /* 0x0000000401067c10 */ /* 0x001fca000ff1e0ff */
[----:B--2---:R-:W-:Y:S02]  /*0090*/  IMAD.X R7, RZ, RZ, UR5, P0 ;  /* 0x00000005ff077e24 */ /* 0x004fe400080e06ff */
[----:B-1----:R-:W-:Y:S01]  /*00a0*/  IMAD R0, R0, UR6, R3 ;  /* 0x0000000600007c24 */ /* 0x002fe2000f8e0203 */
[----:B------:R-:W0:Y:S01]  /*00b0*/  LDCU.64 UR6, c[0x4][0x8] ;  /* 0x01000100ff0677ac */ /* 0x000e220008000a00 */
[----:B------:R-:W1:Y:S03]  /*00c0*/  LDC.64 R2, c[0x4][R2] ;  /* 0x0100000002027b82 */ /* 0x000e660000000a00 */
[----:B------:R2:W-:Y:S01]  /*00d0*/  STL [R1], R0 ;  /* 0x0000000001007387 */ /* 0x0005e20000100800 */
[----:B0-----:R-:W-:Y:S02]  /*00e0*/  IMAD.U32 R4, RZ, RZ, UR6 ;  /* 0x00000006ff047e24 */ /* 0x001fe4000f8e00ff */
[----:B--2---:R-:W-:-:S07]  /*00f0*/  IMAD.U32 R5, RZ, RZ, UR7 ;  /* 0x00000007ff057e24 */ /* 0x004fce000f8e00ff */
[----:B------:R-:W-:-:S07]  /*0100*/  LEPC R20, `(.L_x_0) ;  /* 0x000000001014794e */ /* 0x000fce0000000000 */
[----:B-1----:R-:W-:Y:S05]  /*0110*/  CALL.ABS.NOINC R2 ;  /* 0x0000000002007343 */ /* 0x002fea0003c00000 */
.L_x_0:
[----:B------:R-:W0:Y:S01]  /*0120*/  LDC.64 R2, c[0x0][0x390] ;  /* 0x0000e400ff027b82 */ /* 0x000e220000000a00 */
[----:B------:R-:W-:-:S07]  /*0130*/  IMAD.MOV.U32 R6, RZ, RZ, RZ ;  /* 0x000000ffff067224 */ /* 0x000fce00078e00ff */
[----:B------:R-:W1:Y:S01]  /*0140*/  LDC.64 R14, c[0x0][0x358] ;  /* 0x0000d600ff0e7b82 */ /* 0x000e620000000a00 */
[----:B0-----:R-:W-:-:S04]  /*0150*/  ISETP.NE.U32.AND P0, PT, R2, RZ, PT ;  /* 0x000000ff0200720c */ /* 0x001fc80003f05070 */
[----:B------:R-:W-:-:S13]  /*0160*/  ISETP.NE.AND.EX P0, PT, R3, RZ, PT, P0 ;  /* 0x000000ff0300720c */ /* 0x000fda0003f05300 */
[----:B-1----:R-:W-:Y:S05]  /*0170*/  @!P0 BRA `(.L_x_1) ;  /* 0x0000000c00548947 */ /* 0x002fea0003800000 */
[C---:B------:R-:W-:Y:S01]  /*0180*/  ISETP.GE.U32.AND P1, PT, R2.reuse, 0x10, PT ;  /* 0x000000100200780c */ /* 0x040fe20003f26070 */
[----:B------:R-:W-:Y:S01]  /*0190*/  IMAD.MOV.U32 R6, RZ, RZ, RZ ;  /* 0x000000ffff067224 */ /* 0x000fe200078e00ff */
[----:B------:R-:W-:Y:S01]  /*01a0*/  LOP3.LUT R24, R2, 0xf, RZ, 0xc0, !PT ;  /* 0x0000000f02187812 */ /* 0x000fe200078ec0ff */
[----:B------:R-:W-:Y:S01]  /*01b0*/  IMAD.MOV.U32 R0, RZ, RZ, RZ ;  /* 0x000000ffff007224 */ /* 0x000fe200078e00ff */
[----:B------:R-:W-:Y:S01]  /*01c0*/  ISETP.GE.U32.AND.EX P1, PT, R3, RZ, PT, P1 ;  /* 0x000000ff0300720c */ /* 0x000fe20003f26110 */
[----:B------:R-:W-:Y:S01]  /*01d0*/  IMAD.MOV.U32 R3, RZ, RZ, RZ ;  /* 0x000000ffff037224 */ /* 0x000fe200078e00ff */
[----:B------:R-:W-:-:S04]  /*01e0*/  ISETP.NE.U32.AND P0, PT, R24, RZ, PT ;  /* 0x000000ff1800720c */ /* 0x000fc80003f05070 */
[----:B------:R-:W-:-:S07]  /*01f0*/  ISETP.NE.AND.EX P0, PT, RZ, RZ, PT, P0 ;  /* 0x000000ffff00720c */ /* 0x000fce0003f05300 */
[----:B------:R-:W-:Y:S06]  /*0200*/  @!P1 BRA `(.L_x_2) ;  /* 0x0000000000f09947 */ /* 0x000fec0003800000 */
[----:B------:R-:W0:Y:S01]  /*0210*/  LDCU.64 UR4, c[0x0][0x388] ;  /* 0x00007100ff0477ac */ /* 0x000e220008000a00 */
[----:B------:R-:W-:Y:S01]  /*0220*/  LOP3.LUT R0, R2, 0xfffffff0, RZ, 0xc0, !PT ;  /* 0xfffffff002007812 */ /* 0x000fe200078ec0ff */
[----:B------:R-:W-:Y:S01]  /*0230*/  BSSY.RECONVERGENT B0, `(.L_x_2) ;  /* 0x0000039000007945 */ /* 0x000fe20003800200 */
[----:B------:R-:W-:Y:S01]  /*0240*/  IMAD.MOV.U32 R6, RZ, RZ, RZ ;  /* 0x000000ffff067224 */ /* 0x000fe200078e00ff */
[----:B------:R-:W1:Y:S02]  /*0250*/  LDCU UR6, c[0x0][0x394] ;  /* 0x00007280ff0677ac */ /* 0x000e640008000800 */
[----:B------:R-:W-:Y:S01]  /*0260*/  IMAD.MOV.U32 R10, RZ, RZ, R0 ;  /* 0x000000ffff0a7224 */ /* 0x000fe200078e0000 */
[----:B0-----:R-:W-:-:S04]  /*0270*/  UIADD3 UR4, UP0, UPT, UR4, 0x20, URZ ;  /* 0x0000002004047890 */ /* 0x001fc8000ff1e0ff */
[----:B------:R-:W-:Y:S01]  /*0280*/  UIADD3.X UR5, UPT, UPT, URZ, UR5, URZ, UP0, !UPT ;  /* 0x00000005ff057290 */ /* 0x000fe200087fe4ff */
[----:B-1----:R-:W-:Y:S02]  /*0290*/  IMAD.U32 R3, RZ, RZ, UR6 ;  /* 0x00000006ff037e24 */ /* 0x002fe4000f8e00ff */
[----:B------:R-:W-:Y:S02]  /*02a0*/  IMAD.U32 R26, RZ, RZ, UR6 ;  /* 0x00000006ff1a7e24 */ /* 0x000fe4000f8e00ff */
[----:B------:R-:W-:Y:S02]  /*02b0*/  IMAD.U32 R4, RZ, RZ, UR4 ;  /* 0x00000004ff047e24 */ /* 0x000fe4000f8e00ff */
[----:B------:R-:W-:-:S07]  /*02c0*/  IMAD.U32 R5, RZ, RZ, UR5 ;  /* 0x00000005ff057e24 */ /* 0x000fce000f8e00ff */
.L_x_3:
[----:B------:R-:W-:Y:S02]  /*02d0*/  R2UR UR4, R14 ;  /* 0x000000000e0472ca */ /* 0x000fe400000e0000 */
[----:B------:R-:W-:-:S13]  /*02e0*/  R2UR UR5, R15 ;  /* 0x000000000f0572ca */ /* 0x000fda00000e0000 */
[----:B------:R-:W2:Y:S01]  /*02f0*/  LDG.E R23, desc[UR4][R4.64+-0x20] ;  /* 0xffffe00404177981 */ /* 0x000ea2000c1e1900 */
[C---:B------:R-:W-:Y:S02]  /*0300*/  R2UR UR6, R14.reuse ;  /* 0x000000000e0672ca */ /* 0x040fe400000e0000 */
[C---:B------:R-:W-:Y:S01]  /*0310*/  R2UR UR7, R15.reuse ;  /* 0x000000000f0772ca */ /* 0x040fe200000e0000 */
[----:B------:R-:W3:Y:S01]  /*0320*/  LDG.E R22, desc[UR4][R4.64+-0x1c] ;  /* 0xffffe40404167981 */ /* 0x000ee2000c1e1900 */
[C---:B------:R-:W-:Y:S02]  /*0330*/  R2UR UR8, R14.reuse ;  /* 0x000000000e0872ca */ /* 0x040fe400000e0000 */
[C---:B------:R-:W-:Y:S01]  /*0340*/  R2UR UR9, R15.reuse ;  /* 0x000000000f0972ca */ /* 0x040fe200000e0000 */
[----:B------:R-:W4:Y:S01]  /*0350*/  LDG.E R19, desc[UR4][R4.64+-0xc] ;  /* 0xfffff40404137981 */ /* 0x000f22000c1e1900 */
[----:B------:R-:W-:Y:S02]  /*0360*/  R2UR UR10, R14 ;  /* 0x000000000e0a72ca */ /* 0x000fe400000e0000 */
[----:B------:R-:W-:Y:S01]  /*0370*/  R2UR UR11, R15 ;  /* 0x000000000f0b72ca */ /* 0x000fe200000e0000 */
[----:B------:R-:W5:Y:S04]  /*0380*/  LDG.E R13, desc[UR4][R4.64+0x4] ;  /* 0x00000404040d7981 */ /* 0x000f68000c1e1900 */
[----:B------:R-:W4:Y:S04]  /*0390*/  LDG.E R25, desc[UR6][R4.64+-0x18] ;  /* 0xffffe80604197981 */ /* 0x000f28000c1e1900 */
[----:B------:R-:W5:Y:S04]  /*03a0*/  LDG.E R21, desc[UR8][R4.64+-0x14] ;  /* 0xffffec0804157981 */ /* 0x000f68000c1e1900 */
        /* <DEDUP_REMOVED lines=8> */
[----:B------:R-:W5:Y:S01]  /*0430*/  LDG.E R9, desc[UR6][R4.64+0x18] ;  /* 0x0000180604097981 */ /* 0x000f62000c1e1900 */
[----:B--2---:R-:W-:-:S03]  /*0440*/  FADD R23, R23, R6 ;  /* 0x0000000617177221 */ /* 0x004fc60000000000 */
[----:B------:R0:W2:Y:S01]  /*0450*/  LDG.E R6, desc[UR8][R4.64+0x1c] ;  /* 0x00001c0804067981 */ /* 0x0000a2000c1e1900 */
[----:B---3--:R-:W-:-:S04]  /*0460*/  FADD R22, R23, R22 ;  /* 0x0000001617167221 */ /* 0x008fc80000000000 */
[----:B----4-:R-:W-:-:S04]  /*0470*/  FADD R22, R22, R25 ;  /* 0x0000001916167221 */ /* 0x010fc80000000000 */
[----:B-----5:R-:W-:-:S04]  /*0480*/  FADD R21, R22, R21 ;  /* 0x0000001516157221 */ /* 0x020fc80000000000 */
[----:B------:R-:W-:-:S04]  /*0490*/  FADD R20, R21, R20 ;  /* 0x0000001415147221 */ /* 0x000fc80000000000 */
[----:B------:R-:W-:-:S04]  /*04a0*/  FADD R19, R20, R19 ;  /* 0x0000001314137221 */ /* 0x000fc80000000000 */
[----:B------:R-:W-:-:S04]  /*04b0*/  FADD R18, R19, R18 ;  /* 0x0000001213127221 */ /* 0x000fc80000000000 */
[----:B------:R-:W-:-:S04]  /*04c0*/  FADD R17, R18, R17 ;  /* 0x0000001112117221 */ /* 0x000fc80000000000 */
[----:B------:R-:W-:Y:S01]  /*04d0*/  FADD R16, R17, R16 ;  /* 0x0000001011107221 */ /* 0x000fe20000000000 */
[----:B------:R-:W-:-:S03]  /*04e0*/  IADD3 R10, P1, PT, R10, -0x10, RZ ;  /* 0xfffffff00a0a7810 */ /* 0x000fc60007f3e0ff */
[----:B------:R-:W-:Y:S01]  /*04f0*/  FADD R13, R16, R13 ;  /* 0x0000000d100d7221 */ /* 0x000fe20000000000 */
[----:B------:R-:W-:Y:S02]  /*0500*/  IADD3.X R26, PT, PT, R26, -0x1, RZ, P1, !PT ;  /* 0xffffffff1a1a7810 */ /* 0x000fe40000ffe4ff */
[----:B------:R-:W-:Y:S01]  /*0510*/  ISETP.NE.U32.AND P1, PT, R10, RZ, PT ;  /* 0x000000ff0a00720c */ /* 0x000fe20003f25070 */
[----:B------:R-:W-:-:S03]  /*0520*/  FADD R12, R13, R12 ;  /* 0x0000000c0d0c7221 */ /* 0x000fc60000000000 */
[----:B------:R-:W-:Y:S01]  /*0530*/  ISETP.NE.AND.EX P1, PT, R26, RZ, PT, P1 ;  /* 0x000000ff1a00720c */ /* 0x000fe20003f25310 */
[----:B------:R-:W-:-:S04]  /*0540*/  FADD R12, R12, R11 ;  /* 0x0000000b0c0c7221 */ /* 0x000fc80000000000 */
[----:B------:R-:W-:Y:S01]  /*0550*/  FADD R7, R12, R7 ;  /* 0x000000070c077221 */ /* 0x000fe20000000000 */
[----:B0-----:R-:W-:-:S03]  /*0560*/  IADD3 R4, P2, PT, R4, 0x40, RZ ;  /* 0x0000004004047810 */ /* 0x001fc60007f5e0ff */
[----:B------:R-:W-:-:S04]  /*0570*/  FADD R8, R7, R8 ;  /* 0x0000000807087221 */ /* 0x000fc80000000000 */
[----:B------:R-:W-:Y:S01]  /*0580*/  FADD R9, R8, R9 ;  /* 0x0000000908097221 */ /* 0x000fe20000000000 */
[----:B------:R-:W-:-:S03]  /*0590*/  IMAD.X R5, RZ, RZ, R5, P2 ;  /* 0x000000ffff057224 */ /* 0x000fc600010e0605 */
[----:B--2---:R-:W-:Y:S01]  /*05a0*/  FADD R6, R9, R6 ;  /* 0x0000000609067221 */ /* 0x004fe20000000000 */
[----:B------:R-:W-:Y:S06]  /*05b0*/  @P1 BRA `(.L_x_3) ;  /* 0xfffffffc00441947 */ /* 0x000fec000383ffff */
[----:B------:R-:W-:Y:S05]  /*05c0*/  BSYNC.RECONVERGENT B0 ;  /* 0x0000000000007941 */ /* 0x000fea0003800200 */
.L_x_2:
[----:B------:R-:W-:Y:S04]  /*05d0*/  BSSY.RECONVERGENT B0, `(.L_x_1) ;  /* 0x000008f000007945 */ /* 0x000fe80003800200 */
[----:B------:R-:W-:Y:S05]  /*05e0*/  @!P0 BRA `(.L_x_4) ;  /* 0x0000000800348947 */ /* 0x000fea0003800000 */
[----:B------:R-:W-:Y:S02]  /*05f0*/  ISETP.GE.U32.AND P1, PT, R24, 0x8, PT ;  /* 0x000000081800780c */ /* 0x000fe40003f26070 */
[----:B------:R-:W-:Y:S02]  /*0600*/  LOP3.LUT R17, R2, 0x7, RZ, 0xc0, !PT ;  /* 0x0000000702117812 */ /* 0x000fe400078ec0ff */
[----:B------:R-:W-:Y:S02]  /*0610*/  ISETP.GE.U32.AND.EX P1, PT, RZ, RZ, PT, P1 ;  /* 0x000000ffff00720c */ /* 0x000fe40003f26110 */
[----:B------:R-:W-:-:S04]  /*0620*/  ISETP.NE.U32.AND P0, PT, R17, RZ, PT ;  /* 0x000000ff1100720c */ /* 0x000fc80003f05070 */
[----:B------:R-:W-:-:S07]  /*0630*/  ISETP.NE.AND.EX P0, PT, RZ, RZ, PT, P0 ;  /* 0x000000ffff00720c */ /* 0x000fce0003f05300 */
[----:B------:R-:W-:Y:S06]  /*0640*/  @!P1 BRA `(.L_x_5) ;  /* 0x0000000400249947 */ /* 0x000fec0003800000 */
[----:B------:R-:W0:Y:S01]  /*0650*/  LDCU.64 UR4, c[0x0][0x388] ;  /* 0x00007100ff0477ac */ /* 0x000e220008000a00 */
[----:B------:R-:W-:Y:S01]  /*0660*/  IMAD.SHL.U32 R9, R0, 0x4, RZ ;  /* 0x0000000400097824 */ /* 0x000fe200078e00ff */
[----:B------:R-:W-:Y:S02]  /*0670*/  R2UR UR6, R14 ;  /* 0x000000000e0672ca */ /* 0x000fe400000e0000 */
[----:B------:R-:W-:Y:S02]  /*0680*/  R2UR UR7, R15 ;  /* 0x000000000f0772ca */ /* 0x000fe400000e0000 */
[----:B------:R-:W-:Y:S02]  /*0690*/  SHF.L.U64.HI R8, R0, 0x2, R3 ;  /* 0x0000000200087819 */ /* 0x000fe40000010203 */
[----:B------:R-:W-:Y:S02]  /*06a0*/  IADD3 R7, P4, PT, R9, 0x10, RZ ;  /* 0x0000001009077810 */ /* 0x000fe40007f9e0ff */
[----:B------:R-:W-:-:S02]  /*06b0*/  R2UR UR8, R14 ;  /* 0x000000000e0872ca */ /* 0x000fc400000e0000 */
[C---:B------:R-:W-:Y:S02]  /*06c0*/  R2UR UR9, R15.reuse ;  /* 0x000000000f0972ca */ /* 0x040fe400000e0000 */
[----:B------:R-:W-:Y:S02]  /*06d0*/  R2UR UR10, R14 ;  /* 0x000000000e0a72ca */ /* 0x000fe400000e0000 */
[----:B------:R-:W-:Y:S02]  /*06e0*/  R2UR UR11, R15 ;  /* 0x000000000f0b72ca */ /* 0x000fe400000e0000 */
[----:B0-----:R-:W-:-:S04]  /*06f0*/  IADD3 R4, P1, PT, R9, UR4, RZ ;  /* 0x0000000409047c10 */ /* 0x001fc8000ff3e0ff */
[----:B------:R-:W-:Y:S02]  /*0700*/  IADD3.X R5, PT, PT, R8, UR5, RZ, P1, !PT ;  /* 0x0000000508057c10 */ /* 0x000fe40008ffe4ff */
[----:B------:R-:W-:-:S03]  /*0710*/  IADD3 R20, P1, PT, R9, 0x4, RZ ;  /* 0x0000000409147810 */ /* 0x000fc60007f3e0ff */
[----:B------:R0:W2:Y:S01]  /*0720*/  LDG.E R3, desc[UR6][R4.64] ;  /* 0x0000000604037981 */ /* 0x0000a2000c1e1900 */
[----:B------:R-:W-:Y:S02]  /*0730*/  LOP3.LUT R20, R20, 0xfffffffc, RZ, 0xc0, !PT ;  /* 0xfffffffc14147812 */ /* 0x000fe400078ec0ff */
[C---:B------:R-:W-:Y:S02]  /*0740*/  IADD3 R18, P2, PT, R9.reuse, 0x8, RZ ;  /* 0x0000000809127810 */ /* 0x040fe40007f5e0ff */
[----:B------:R-:W-:Y:S02]  /*0750*/  IADD3 R12, P3, PT, R9, 0xc, RZ ;  /* 0x0000000c090c7810 */ /* 0x000fe40007f7e0ff */
[----:B------:R-:W-:Y:S01]  /*0760*/  LOP3.LUT R7, R7, 0xfffffffc, RZ, 0xc0, !PT ;  /* 0xfffffffc07077812 */ /* 0x000fe200078ec0ff */
[--C-:B------:R-:W-:Y:S01]  /*0770*/  IMAD.X R11, RZ, RZ, R8.reuse, P2 ;  /* 0x000000ffff0b7224 */ /* 0x100fe200010e0608 */
[----:B------:R-:W-:Y:S01]  /*0780*/  LOP3.LUT R18, R18, 0xfffffffc, RZ, 0xc0, !PT ;  /* 0xfffffffc12127812 */ /* 0x000fe200078ec0ff */
[--C-:B0-----:R-:W-:Y:S01]  /*0790*/  IMAD.X R4, RZ, RZ, R8.reuse, P1 ;  /* 0x000000ffff047224 */ /* 0x101fe200008e0608 */
[----:B------:R-:W-:Y:S01]  /*07a0*/  IADD3 R20, P1, PT, R20, UR4, RZ ;  /* 0x0000000414147c10 */ /* 0x000fe2000ff3e0ff */
[--C-:B------:R-:W-:Y:S01]  /*07b0*/  IMAD.X R5, RZ, RZ, R8.reuse, P4 ;  /* 0x000000ffff057224 */ /* 0x100fe200020e0608 */
[----:B------:R-:W-:Y:S01]  /*07c0*/  R2UR UR12, R14 ;  /* 0x000000000e0c72ca */ /* 0x000fe200000e0000 */
[----:B------:R-:W-:Y:S01]  /*07d0*/  IMAD.X R10, RZ, RZ, R8, P3 ;  /* 0x000000ffff0a7224 */ /* 0x000fe200018e0608 */
[----:B------:R-:W-:-:S02]  /*07e0*/  LOP3.LUT R4, R4, 0x3, RZ, 0xc0, !PT ;  /* 0x0000000304047812 */ /* 0x000fc400078ec0ff */
[----:B------:R-:W-:Y:S02]  /*07f0*/  LOP3.LUT R5, R5, 0x3, RZ, 0xc0, !PT ;  /* 0x0000000305057812 */ /* 0x000fe400078ec0ff */
[----:B------:R-:W-:Y:S02]  /*0800*/  IADD3.X R21, PT, PT, R4, UR5, RZ, P1, !PT ;  /* 0x0000000504157c10 */ /* 0x000fe40008ffe4ff */
[----:B------:R-:W-:Y:S02]  /*0810*/  IADD3 R4, P1, PT, R7, UR4, RZ ;  /* 0x0000000407047c10 */ /* 0x000fe4000ff3e0ff */
[----:B------:R-:W-:Y:S01]  /*0820*/  R2UR UR13, R15 ;  /* 0x000000000f0d72ca */ /* 0x000fe200000e0000 */
[----:B------:R0:W3:Y:S01]  /*0830*/  LDG.E R7, desc[UR8][R20.64] ;  /* 0x0000000814077981 */ /* 0x0000e2000c1e1900 */
[----:B------:R-:W-:Y:S02]  /*0840*/  LOP3.LUT R12, R12, 0xfffffffc, RZ, 0xc0, !PT ;  /* 0xfffffffc0c0c7812 */ /* 0x000fe400078ec0ff */
[----:B------:R-:W-:-:S02]  /*0850*/  LOP3.LUT R11, R11, 0x3, RZ, 0xc0, !PT ;  /* 0x000000030b0b7812 */ /* 0x000fc400078ec0ff */
[----:B------:R-:W-:Y:S02]  /*0860*/  IADD3 R18, P2, PT, R18, UR4, RZ ;  /* 0x0000000412127c10 */ /* 0x000fe4000ff5e0ff */
[----:B------:R-:W-:Y:S02]  /*0870*/  IADD3.X R5, PT, PT, R5, UR5, RZ, P1, !PT ;  /* 0x0000000505057c10 */ /* 0x000fe40008ffe4ff */
[----:B------:R-:W-:Y:S02]  /*0880*/  LOP3.LUT R10, R10, 0x3, RZ, 0xc0, !PT ;  /* 0x000000030a0a7812 */ /* 0x000fe400078ec0ff */
[----:B------:R-:W-:Y:S01]  /*0890*/  IADD3 R12, P3, PT, R12, UR4, RZ ;  /* 0x000000040c0c7c10 */ /* 0x000fe2000ff7e0ff */
[----:B------:R1:W4:Y:S01]  /*08a0*/  LDG.E R16, desc[UR12][R4.64] ;  /* 0x0000000c04107981 */ /* 0x000322000c1e1900 */
[----:B------:R-:W-:Y:S02]  /*08b0*/  IADD3 R23, P1, PT, R9, 0x14, RZ ;  /* 0x0000001409177810 */ /* 0x000fe40007f3e0ff */
[----:B------:R-:W-:-:S02]  /*08c0*/  IADD3.X R19, PT, PT, R11, UR5, RZ, P2, !PT ;  /* 0x000000050b137c10 */ /* 0x000fc400097fe4ff */
[----:B------:R-:W-:Y:S01]  /*08d0*/  IADD3.X R13, PT, PT, R10, UR5, RZ, P3, !PT ;  /* 0x000000050a0d7c10 */ /* 0x000fe20009ffe4ff */
[--C-:B0-----:R-:W-:Y:S01]  /*08e0*/  IMAD.X R21, RZ, RZ, R8.reuse, P1 ;  /* 0x000000ffff157224 */ /* 0x101fe200008e0608 */
[----:B------:R-:W-:Y:S01]  /*08f0*/  IADD3 R22, P2, PT, R9, 0x18, RZ ;  /* 0x0000001809167810 */ /* 0x000fe20007f5e0ff */
[----:B------:R0:W5:Y:S01]  /*0900*/  LDG.E R10, desc[UR10][R18.64] ;  /* 0x0000000a120a7981 */ /* 0x000162000c1e1900 */
[----:B------:R-:W-:Y:S02]  /*0910*/  LOP3.LUT R23, R23, 0xfffffffc, RZ, 0xc0, !PT ;  /* 0xfffffffc17177812 */ /* 0x000fe400078ec0ff */
[----:B------:R-:W-:Y:S01]  /*0920*/  IADD3 R9, P3, PT, R9, 0x1c, RZ ;  /* 0x0000001c09097810 */ /* 0x000fe20007f7e0ff */
[----:B------:R0:W4:Y:S01]  /*0930*/  LDG.E R11, desc[UR6][R12.64] ;  /* 0x000000060c0b7981 */ /* 0x000122000c1e1900 */
[----:B------:R-:W-:Y:S02]  /*0940*/  LOP3.LUT R20, R22, 0xfffffffc, RZ, 0xc0, !PT ;  /* 0xfffffffc16147812 */ /* 0x000fe400078ec0ff */
[----:B-1----:R-:W-:Y:S01]  /*0950*/  LOP3.LUT R5, R21, 0x3, RZ, 0xc0, !PT ;  /* 0x0000000315057812 */ /* 0x002fe200078ec0ff */
[----:B0-----:R-:W-:Y:S01]  /*0960*/  IMAD.X R19, RZ, RZ, R8, P2 ;  /* 0x000000ffff137224 */ /* 0x001fe200010e0608 */
[----:B------:R-:W-:-:S02]  /*0970*/  LOP3.LUT R4, R9, 0xfffffffc, RZ, 0xc0, !PT ;  /* 0xfffffffc09047812 */ /* 0x000fc400078ec0ff */
[----:B------:R-:W-:Y:S01]  /*0980*/  IADD3 R12, P1, PT, R23, UR4, RZ ;  /* 0x00000004170c7c10 */ /* 0x000fe2000ff3e0ff */
[----:B------:R-:W-:Y:S01]  /*0990*/  IMAD.X R18, RZ, RZ, R8, P3 ;  /* 0x000000ffff127224 */ /* 0x000fe200018e0608 */
[----:B------:R-:W-:Y:S02]  /*09a0*/  LOP3.LUT R9, R19, 0x3, RZ, 0xc0, !PT ;  /* 0x0000000313097812 */ /* 0x000fe400078ec0ff */
[----:B------:R-:W-:Y:S02]  /*09b0*/  IADD3 R8, P2, PT, R20, UR4, RZ ;  /* 0x0000000414087c10 */ /* 0x000fe4000ff5e0ff */
[----:B------:R-:W-:Y:S02]  /*09c0*/  IADD3.X R13, PT, PT, R5, UR5, RZ, P1, !PT ;  /* 0x00000005050d7c10 */ /* 0x000fe40008ffe4ff */
[----:B------:R-:W-:Y:S02]  /*09d0*/  LOP3.LUT R5, R18, 0x3, RZ, 0xc0, !PT ;  /* 0x0000000312057812 */ /* 0x000fe400078ec0ff */
[----:B------:R-:W-:Y:S01]  /*09e0*/  IADD3 R4, P1, PT, R4, UR4, RZ ;  /* 0x0000000404047c10 */ /* 0x000fe2000ff3e0ff */
[----:B------:R-:W4:Y:S01]  /*09f0*/  LDG.E R12, desc[UR6][R12.64] ;  /* 0x000000060c0c7981 */ /* 0x000f22000c1e1900 */
[----:B------:R-:W-:-:S02]  /*0a00*/  IADD3.X R9, PT, PT, R9, UR5, RZ, P2, !PT ;  /* 0x0000000509097c10 */ /* 0x000fc400097fe4ff */
[----:B------:R-:W-:-:S03]  /*0a10*/  IADD3.X R5, PT, PT, R5, UR5, RZ, P1, !PT ;  /* 0x0000000505057c10 */ /* 0x000fc60008ffe4ff */
[----:B------:R-:W4:Y:S04]  /*0a20*/  LDG.E R8, desc[UR8][R8.64] ;  /* 0x0000000808087981 */ /* 0x000f28000c1e1900 */
[----:B------:R-:W4:Y:S01]  /*0a30*/  LDG.E R4, desc[UR10][R4.64] ;  /* 0x0000000a04047981 */ /* 0x000f22000c1e1900 */
[----:B------:R-:W-:Y:S02]  /*0a40*/  VIADD R0, R0, 0x8 ;  /* 0x0000000800007836 */ /* 0x000fe40000000000 */
[----:B--2---:R-:W-:-:S04]  /*0a50*/  FADD R6, R6, R3 ;  /* 0x0000000306067221 */ /* 0x004fc80000000000 */
[----:B---3--:R-:W-:-:S04]  /*0a60*/  FADD R7, R6, R7 ;  /* 0x0000000706077221 */ /* 0x008fc80000000000 */
[----:B-----5:R-:W-:-:S04]  /*0a70*/  FADD R10, R7, R10 ;  /* 0x0000000a070a7221 */ /* 0x020fc80000000000 */
[----:B----4-:R-:W-:-:S04]  /*0a80*/  FADD R11, R10, R11 ;  /* 0x0000000b0a0b7221 */ /* 0x010fc80000000000 */
[----:B------:R-:W-:Y:S01]  /*0a90*/  FADD R11, R11, R16 ;  /* 0x000000100b0b7221 */ /* 0x000fe20000000000 */
[----:B------:R-:W-:-:S03]  /*0aa0*/  IMAD.MOV.U32 R3, RZ, RZ, RZ ;  /* 0x000000ffff037224 */ /* 0x000fc600078e00ff */
[----:B------:R-:W-:-:S04]  /*0ab0*/  FADD R11, R11, R12 ;  /* 0x0000000c0b0b7221 */ /* 0x000fc80000000000 */
[----:B------:R-:W-:-:S04]  /*0ac0*/  FADD R11, R11, R8 ;  /* 0x000000080b0b7221 */ /* 0x000fc80000000000 */
[----:B------:R-:W-:-:S07]  /*0ad0*/  FADD R6, R11, R4 ;  /* 0x000000040b067221 */ /* 0x000fce0000000000 */
.L_x_5:
[----:B------:R-:W-:Y:S05]  /*0ae0*/  @!P0 BRA `(.L_x_4) ;  /* 0x0000000000f48947 */ /* 0x000fea0003800000 */
[----:B------:R-:W-:Y:S01]  /*0af0*/  ISETP.GE.U32.AND P1, PT, R17, 0x4, PT ;  /* 0x000000041100780c */ /* 0x000fe20003f26070 */
[----:B------:R-:W-:Y:S01]  /*0b00*/  IMAD.MOV.U32 R4, RZ, RZ, RZ ;  /* 0x000000ffff047224 */ /* 0x000fe200078e00ff */
[----:B------:R-:W-:Y:S02]  /*0b10*/  LOP3.LUT R2, R2, 0x3, RZ, 0xc0, !PT ;  /* 0x0000000302027812 */ /* 0x000fe400078ec0ff */
[----:B------:R-:W-:Y:S02]  /*0b20*/  ISETP.GE.U32.AND.EX P1, PT, RZ, RZ, PT, P1 ;  /* 0x000000ffff00720c */ /* 0x000fe40003f26110 */
[----:B------:R-:W-:-:S04]  /*0b30*/  ISETP.NE.U32.AND P0, PT, R2, RZ, PT ;  /* 0x000000ff0200720c */ /* 0x000fc80003f05070 */
[----:B------:R-:W-:-:S07]  /*0b40*/  ISETP.NE.AND.EX P0, PT, R4, RZ, PT, P0 ;  /* 0x000000ff0400720c */ /* 0x000fce0003f05300 */
[----:B------:R-:W-:Y:S06]  /*0b50*/  @!P1 BRA `(.L_x_6) ;  /* 0x00000000009c9947 */ /* 0x000fec0003800000 */
[----:B------:R-:W0:Y:S01]  /*0b60*/  LDCU.64 UR4, c[0x0][0x388] ;  /* 0x00007100ff0477ac */ /* 0x000e220008000a00 */
[C---:B------:R-:W-:Y:S01]  /*0b70*/  IMAD.SHL.U32 R7, R0.reuse, 0x4, RZ ;  /* 0x0000000400077824 */ /* 0x040fe200078e00ff */
[----:B------:R-:W-:Y:S02]  /*0b80*/  SHF.L.U64.HI R5, R0, 0x2, R3 ;  /* 0x0000000200057819 */ /* 0x000fe40000010203 */
[C---:B------:R-:W-:Y:S02]  /*0b90*/  R2UR UR6, R14.reuse ;  /* 0x000000000e0672ca */ /* 0x040fe400000e0000 */
[----:B------:R-:W-:Y:S02]  /*0ba0*/  R2UR UR7, R15 ;  /* 0x000000000f0772ca */ /* 0x000fe400000e0000 */
[----:B------:R-:W-:Y:S02]  /*0bb0*/  IADD3 R9, P2, PT, R7, 0x8, RZ ;  /* 0x0000000807097810 */ /* 0x000fe40007f5e0ff */
[----:B------:R-:W-:-:S02]  /*0bc0*/  R2UR UR8, R14 ;  /* 0x000000000e0872ca */ /* 0x000fc400000e0000 */
[----:B------:R-:W-:Y:S02]  /*0bd0*/  R2UR UR9, R15 ;  /* 0x000000000f0972ca */ /* 0x000fe400000e0000 */
[----:B0-----:R-:W-:-:S04]  /*0be0*/  IADD3 R10, P1, PT, R7, UR4, RZ ;  /* 0x00000004070a7c10 */ /* 0x001fc8000ff3e0ff */
[----:B------:R-:W-:Y:S02]  /*0bf0*/  IADD3.X R11, PT, PT, R5, UR5, RZ, P1, !PT ;  /* 0x00000005050b7c10 */ /* 0x000fe40008ffe4ff */
[C---:B------:R-:W-:Y:S02]  /*0c00*/  IADD3 R8, P1, PT, R7.reuse, 0x4, RZ ;  /* 0x0000000407087810 */ /* 0x040fe40007f3e0ff */
[----:B------:R-:W-:Y:S01]  /*0c10*/  IADD3 R13, P3, PT, R7, 0xc, RZ ;  /* 0x0000000c070d7810 */ /* 0x000fe20007f7e0ff */
[----:B------:R0:W2:Y:S01]  /*0c20*/  LDG.E R3, desc[UR6][R10.64] ;  /* 0x000000060a037981 */ /* 0x0000a2000c1e1900 */
[----:B------:R-:W-:Y:S01]  /*0c30*/  LOP3.LUT R8, R8, 0xfffffffc, RZ, 0xc0, !PT ;  /* 0xfffffffc08087812 */ /* 0x000fe200078ec0ff */
[--C-:B------:R-:W-:Y:S01]  /*0c40*/  IMAD.X R7, RZ, RZ, R5.reuse, P1 ;  /* 0x000000ffff077224 */ /* 0x100fe200008e0605 */
[----:B------:R-:W-:Y:S01]  /*0c50*/  LOP3.LUT R12, R9, 0xfffffffc, RZ, 0xc0, !PT ;  /* 0xfffffffc090c7812 */ /* 0x000fe200078ec0ff */
[----:B------:R-:W-:Y:S01]  /*0c60*/  IMAD.X R9, RZ, RZ, R5, P2 ;  /* 0x000000ffff097224 */ /* 0x000fe200010e0605 */
[----:B------:R-:W-:-:S02]  /*0c70*/  IADD3 R8, P1, PT, R8, UR4, RZ ;  /* 0x0000000408087c10 */ /* 0x000fc4000ff3e0ff */
[----:B------:R-:W-:Y:S02]  /*0c80*/  LOP3.LUT R7, R7, 0x3, RZ, 0xc0, !PT ;  /* 0x0000000307077812 */ /* 0x000fe400078ec0ff */
[----:B------:R-:W-:Y:S01]  /*0c90*/  LOP3.LUT R13, R13, 0xfffffffc, RZ, 0xc0, !PT ;  /* 0xfffffffc0d0d7812 */ /* 0x000fe200078ec0ff */
[----:B0-----:R-:W-:Y:S01]  /*0ca0*/  IMAD.X R11, RZ, RZ, R5, P3 ;  /* 0x000000ffff0b7224 */ /* 0x001fe200018e0605 */
[----:B------:R-:W-:Y:S02]  /*0cb0*/  LOP3.LUT R5, R9, 0x3, RZ, 0xc0, !PT ;  /* 0x0000000309057812 */ /* 0x000fe400078ec0ff */
[----:B------:R-:W-:Y:S02]  /*0cc0*/  IADD3 R10, P2, PT, R12, UR4, RZ ;  /* 0x000000040c0a7c10 */ /* 0x000fe4000ff5e0ff */
[----:B------:R-:W-:Y:S02]  /*0cd0*/  IADD3.X R9, PT, PT, R7, UR5, RZ, P1, !PT ;  /* 0x0000000507097c10 */ /* 0x000fe40008ffe4ff */
[----:B------:R-:W-:-:S02]  /*0ce0*/  R2UR UR10, R14 ;  /* 0x000000000e0a72ca */ /* 0x000fc400000e0000 */
[----:B------:R-:W-:Y:S01]  /*0cf0*/  R2UR UR11, R15 ;  /* 0x000000000f0b72ca */ /* 0x000fe200000e0000 */
[----:B------:R-:W3:Y:S01]  /*0d00*/  LDG.E R8, desc[UR8][R8.64] ;  /* 0x0000000808087981 */ /* 0x000ee2000c1e1900 */
[----:B------:R-:W-:Y:S02]  /*0d10*/  IADD3 R12, P1, PT, R13, UR4, RZ ;  /* 0x000000040d0c7c10 */ /* 0x000fe4000ff3e0ff */
[----:B------:R-:W-:Y:S02]  /*0d20*/  LOP3.LUT R7, R11, 0x3, RZ, 0xc0, !PT ;  /* 0x000000030b077812 */ /* 0x000fe400078ec0ff */
[----:B------:R-:W-:Y:S02]  /*0d30*/  IADD3.X R11, PT, PT, R5, UR5, RZ, P2, !PT ;  /* 0x00000005050b7c10 */ /* 0x000fe400097fe4ff */
[----:B------:R-:W-:-:S03]  /*0d40*/  IADD3.X R13, PT, PT, R7, UR5, RZ, P1, !PT ;  /* 0x00000005070d7c10 */ /* 0x000fc60008ffe4ff */
[----:B------:R-:W4:Y:S04]  /*0d50*/  LDG.E R10, desc[UR6][R10.64] ;  /* 0x000000060a0a7981 */ /* 0x000f28000c1e1900 */
[----:B------:R-:W5:Y:S01]  /*0d60*/  LDG.E R13, desc[UR10][R12.64] ;  /* 0x0000000a0c0d7981 */ /* 0x000f62000c1e1900 */
[----:B------:R-:W-:Y:S02]  /*0d70*/  VIADD R0, R0, 0x4 ;  /* 0x0000000400007836 */ /* 0x000fe40000000000 */
[----:B--2---:R-:W-:-:S04]  /*0d80*/  FADD R3, R6, R3 ;  /* 0x0000000306037221 */ /* 0x004fc80000000000 */
[----:B---3--:R-:W-:-:S04]  /*0d90*/  FADD R3, R3, R8 ;  /* 0x0000000803037221 */ /* 0x008fc80000000000 */
[----:B----4-:R-:W-:Y:S01]  /*0da0*/  FADD R6, R3, R10 ;  /* 0x0000000a03067221 */ /* 0x010fe20000000000 */
[----:B------:R-:W-:-:S03]  /*0db0*/  IMAD.MOV.U32 R3, RZ, RZ, RZ ;  /* 0x000000ffff037224 */ /* 0x000fc600078e00ff */
[----:B-----5:R-:W-:-:S07]  /*0dc0*/  FADD R6, R6, R13 ;  /* 0x0000000d06067221 */ /* 0x020fce0000000000 */
.L_x_6:
[----:B------:R-:W-:Y:S05]  /*0dd0*/  @!P0 BRA `(.L_x_4) ;  /* 0x0000000000388947 */ /* 0x000fea0003800000 */
.L_x_7:
[----:B------:R-:W0:Y:S01]  /*0de0*/  LDCU.64 UR4, c[0x0][0x388] ;  /* 0x00007100ff0477ac */ /* 0x000e220008000a00 */
[----:B------:R-:W-:Y:S02]  /*0df0*/  R2UR UR6, R14 ;  /* 0x000000000e0672ca */ /* 0x000fe400000e0000 */
[----:B------:R-:W-:Y:S02]  /*0e00*/  R2UR UR7, R15 ;  /* 0x000000000f0772ca */ /* 0x000fe400000e0000 */
[----:B0-----:R-:W-:-:S04]  /*0e10*/  LEA R8, P0, R0, UR4, 0x2 ;  /* 0x0000000400087c11 */ /* 0x001fc8000f8010ff */
[----:B------:R-:W-:-:S07]  /*0e20*/  LEA.HI.X R9, R0, UR5, R3, 0x2, P0 ;  /* 0x0000000500097c11 */ /* 0x000fce00080f1403 */
[----:B------:R-:W2:Y:S01]  /*0e30*/  LDG.E R9, desc[UR6][R8.64] ;  /* 0x0000000608097981 */ /* 0x000ea2000c1e1900 */
[----:B------:R-:W-:Y:S01]  /*0e40*/  IADD3 R2, P0, PT, R2, -0x1, RZ ;  /* 0xffffffff02027810 */ /* 0x000fe20007f1e0ff */
[----:B------:R-:W-:Y:S02]  /*0e50*/  VIADD R0, R0, 0x1 ;  /* 0x0000000100007836 */ /* 0x000fe40000000000 */
[----:B------:R-:W-:Y:S01]  /*0e60*/  IMAD.MOV.U32 R3, RZ, RZ, RZ ;  /* 0x000000ffff037224 */ /* 0x000fe200078e00ff */
[----:B------:R-:W-:Y:S02]  /*0e70*/  IADD3.X R4, PT, PT, R4, -0x1, RZ, P0, !PT ;  /* 0xffffffff04047810 */ /* 0x000fe400007fe4ff */
[----:B------:R-:W-:-:S04]  /*0e80*/  ISETP.NE.U32.AND P0, PT, R2, RZ, PT ;  /* 0x000000ff0200720c */ /* 0x000fc80003f05070 */
[----:B------:R-:W-:Y:S01]  /*0e90*/  ISETP.NE.AND.EX P0, PT, R4, RZ, PT, P0 ;  /* 0x000000ff0400720c */ /* 0x000fe20003f05300 */
[----:B--2---:R-:W-:-:S12]  /*0ea0*/  FADD R6, R9, R6 ;  /* 0x0000000609067221 */ /* 0x004fd80000000000 */
[----:B------:R-:W-:Y:S05]  /*0eb0*/  @P0 BRA `(.L_x_7) ;  /* 0xfffffffc00c80947 */ /* 0x000fea000383ffff */
.L_x_4:
[----:B------:R-:W-:Y:S05]  /*0ec0*/  BSYNC.RECONVERGENT B0 ;  /* 0x0000000000007941 */ /* 0x000fea0003800200 */
.L_x_1:
[----:B------:R-:W0:Y:S01]  /*0ed0*/  LDC.64 R2, c[0x0][0x380] ;  /* 0x0000e000ff027b82 */ /* 0x000e220000000a00 */
[----:B------:R-:W-:Y:S02]  /*0ee0*/  R2UR UR4, R14 ;  /* 0x000000000e0472ca */ /* 0x000fe400000e0000 */
[----:B------:R-:W-:-:S13]  /*0ef0*/  R2UR UR5, R15 ;  /* 0x000000000f0572ca */ /* 0x000fda00000e0000 */
[----:B0-----:R-:W-:Y:S01]  /*0f00*/  STG.E desc[UR4][R2.64], R6 ;  /* 0x0000000602007986 */ /* 0x001fe2000c101904 */
[----:B------:R-:W-:Y:S05]  /*0f10*/  EXIT ;  /* 0x000000000000794d */ /* 0x000fea0003800000 */
.L_x_8:
[----:B------:R-:W-:-:S00]  /*0f20*/  BRA `(.L_x_8) ;  /* 0xfffffffc00fc7947 */ /* 0x000fc0000383ffff */
[----:B------:R-:W-:-:S00]  /*0f30*/  NOP ;  /* 0x0000000000007918 */ /* 0x000fc00000000000 */
        /* <DEDUP_REMOVED lines=12> */
.L_x_9:


//--------------------- .nv.global.init           --------------------------
	.section	.nv.global.init,"aw",@progbits
.nv.global.init:
	.type		$str,@object
	.size		$str,(.L_0 - $str)
$str:
        /*0000*/ 	.byte	0x69, 0x64, 0x20, 0x3d, 0x20, 0x25, 0x64, 0x0a, 0x00
.L_0:


//--------------------- .nv.shared.reserved.0     --------------------------
	.section	.nv.shared.reserved.0,"aw",@nobits
	.weak		__nv_reservedSMEM_offset_0_alias
	.size		__nv_reservedSMEM_offset_0_alias, 0, 64
	.other		__nv_reservedSMEM_offset_0_alias,@"STO_CUDA_RESERVED_SHARED STV_DEFAULT"
__nv_reservedSMEM_offset_0_alias:
	.zero		0
	.zero		64


//--------------------- .nv.constant0._Z15reduce_baselinePfS_m --------------------------
	.section	.nv.constant0._Z15reduce_baselinePfS_m,"a",@progbits
	.sectionflags	@""
	.align	4
.nv.constant0._Z15reduce_baselinePfS_m:
	.zero		920


//--------------------- SYMBOLS --------------------------

	.type		.nv.reservedSmem.offset0,@object
	.size		.nv.reservedSmem.offset0,0x4
	.type		vprintf,@function
